//
// Generated by NVIDIA NVVM Compiler
//
// Compiler Build ID: CL-36424714
// Cuda compilation tools, release 13.0, V13.0.88
// Based on NVVM 20.0.0
//

.version 9.0
.target sm_100
.address_size 64

	// .globl	_Z12Swish_KernelPKfPfm

.visible .entry _Z12Swish_KernelPKfPfm(
	.param .u64 .ptr .align 1 _Z12Swish_KernelPKfPfm_param_0,
	.param .u64 .ptr .align 1 _Z12Swish_KernelPKfPfm_param_1,
	.param .u64 _Z12Swish_KernelPKfPfm_param_2
)
{
	.reg .pred 	%p<3>;
	.reg .b32 	%r<15>;
	.reg .b32 	%f<55>;
	.reg .b64 	%rd<14>;

	ld.param.u64 	%rd7, [_Z12Swish_KernelPKfPfm_param_0];
	ld.param.u64 	%rd8, [_Z12Swish_KernelPKfPfm_param_1];
	ld.param.u64 	%rd9, [_Z12Swish_KernelPKfPfm_param_2];
	mov.u32 	%r2, %ctaid.x;
	mov.u32 	%r3, %ntid.x;
	mov.u32 	%r4, %tid.x;
	mad.lo.s32 	%r5, %r2, %r3, %r4;
	cvt.u64.u32 	%rd13, %r5;
	mov.u32 	%r6, %nctaid.x;
	mul.lo.s32 	%r1, %r3, %r6;
	setp.le.u64 	%p1, %rd9, %rd13;
	@%p1 bra 	$L__BB0_3;
	cvt.u64.u32 	%rd2, %r1;
	cvta.to.global.u64 	%rd3, %rd7;
	cvta.to.global.u64 	%rd4, %rd8;
$L__BB0_2:
	shl.b64 	%rd10, %rd13, 4;
	add.s64 	%rd11, %rd3, %rd10;
	ld.global.nc.v4.f32 	{%f1, %f2, %f3, %f4}, [%rd11];
	fma.rn.f32 	%f5, %f1, 0fBBBB989D, 0f3F000000;
	cvt.sat.f32.f32 	%f6, %f5;
	mov.f32 	%f7, 0f4B400001;
	mov.f32 	%f8, 0f437C0000;
	fma.rm.f32 	%f9, %f6, %f8, %f7;
	add.f32 	%f10, %f9, 0fCB40007F;
	neg.f32 	%f11, %f10;
	fma.rn.f32 	%f12, %f1, 0fBFB8AA3B, %f11;
	fma.rn.f32 	%f13, %f1, 0fB2A57060, %f12;
	mov.b32 	%r7, %f9;
	shl.b32 	%r8, %r7, 23;
	mov.b32 	%f14, %r8;
	ex2.approx.ftz.f32 	%f15, %f13;
	fma.rn.f32 	%f16, %f15, %f14, 0f3F800000;
	rcp.rn.f32 	%f17, %f16;
	mul.f32 	%f18, %f1, %f17;
	fma.rn.f32 	%f19, %f2, 0fBBBB989D, 0f3F000000;
	cvt.sat.f32.f32 	%f20, %f19;
	fma.rm.f32 	%f21, %f20, %f8, %f7;
	add.f32 	%f22, %f21, 0fCB40007F;
	neg.f32 	%f23, %f22;
	fma.rn.f32 	%f24, %f2, 0fBFB8AA3B, %f23;
	fma.rn.f32 	%f25, %f2, 0fB2A57060, %f24;
	mov.b32 	%r9, %f21;
	shl.b32 	%r10, %r9, 23;
	mov.b32 	%f26, %r10;
	ex2.approx.ftz.f32 	%f27, %f25;
	fma.rn.f32 	%f28, %f27, %f26, 0f3F800000;
	rcp.rn.f32 	%f29, %f28;
	mul.f32 	%f30, %f2, %f29;
	fma.rn.f32 	%f31, %f3, 0fBBBB989D, 0f3F000000;
	cvt.sat.f32.f32 	%f32, %f31;
	fma.rm.f32 	%f33, %f32, %f8, %f7;
	add.f32 	%f34, %f33, 0fCB40007F;
	neg.f32 	%f35, %f34;
	fma.rn.f32 	%f36, %f3, 0fBFB8AA3B, %f35;
	fma.rn.f32 	%f37, %f3, 0fB2A57060, %f36;
	mov.b32 	%r11, %f33;
	shl.b32 	%r12, %r11, 23;
	mov.b32 	%f38, %r12;
	ex2.approx.ftz.f32 	%f39, %f37;
	fma.rn.f32 	%f40, %f39, %f38, 0f3F800000;
	rcp.rn.f32 	%f41, %f40;
	mul.f32 	%f42, %f3, %f41;
	fma.rn.f32 	%f43, %f4, 0fBBBB989D, 0f3F000000;
	cvt.sat.f32.f32 	%f44, %f43;
	fma.rm.f32 	%f45, %f44, %f8, %f7;
	add.f32 	%f46, %f45, 0fCB40007F;
	neg.f32 	%f47, %f46;
	fma.rn.f32 	%f48, %f4, 0fBFB8AA3B, %f47;
	fma.rn.f32 	%f49, %f4, 0fB2A57060, %f48;
	mov.b32 	%r13, %f45;
	shl.b32 	%r14, %r13, 23;
	mov.b32 	%f50, %r14;
	ex2.approx.ftz.f32 	%f51, %f49;
	fma.rn.f32 	%f52, %f51, %f50, 0f3F800000;
	rcp.rn.f32 	%f53, %f52;
	mul.f32 	%f54, %f4, %f53;
	add.s64 	%rd12, %rd4, %rd10;
	st.global.v4.f32 	[%rd12], {%f18, %f30, %f42, %f54};
	add.s64 	%rd13, %rd13, %rd2;
	setp.lt.u64 	%p2, %rd13, %rd9;
	@%p2 bra 	$L__BB0_2;
$L__BB0_3:
	ret;

}


// ===== COMPILED SASS (sm_100) =====

	.target	sm_100

	.elftype	@"ET_EXEC"


//--------------------- .note.nv.tkinfo           --------------------------
	.section	.note.nv.tkinfo,"",@"SHT_NOTE"
	.sectionflags	@"SHF_NOTE_NV_TKINFO"
	.tkinfo
        /*0018*/ 	.word	0x00000002
        /*0030*/ 	.string	""
        /*0030*/ 	.string	"ptxas"
        /*0030*/ 	.string	"Cuda compilation tools, release 13.0, V13.0.88"
        /*0030*/ 	.string	"Build cuda_13.0.r13.0/compiler.36424714_0"
        /*0030*/ 	.string	"-arch sm_100 -m 64 "



//--------------------- .note.nv.cuinfo           --------------------------
	.section	.note.nv.cuinfo,"",@"SHT_NOTE"
	.sectionflags	@"SHF_NOTE_NV_CUINFO"
        /*0018*/ 	.short	0x0002
        /*001a*/ 	.short	0x0064
        /*001c*/ 	.short	0x0082
	.zero		2


//--------------------- .nv.info                  --------------------------
	.section	.nv.info,"",@"SHT_CUDA_INFO"
	.align	4


	//----- nvinfo : EIATTR_REGCOUNT
	.align		4
        /*0000*/ 	.byte	0x04, 0x2f
        /*0002*/ 	.short	(.L_1 - .L_0)
	.align		4
.L_0:
        /*0004*/ 	.word	index@(_Z12Swish_KernelPKfPfm)
        /*0008*/ 	.word	0x00000016


	//----- nvinfo : EIATTR_FRAME_SIZE
	.align		4
.L_1:
        /*000c*/ 	.byte	0x04, 0x11
        /*000e*/ 	.short	(.L_3 - .L_2)
	.align		4
.L_2:
        /*0010*/ 	.word	index@($__internal_0_$__cuda_sm20_rcp_rn_f32_slowpath)
        /*0014*/ 	.word	0x00000000


	//----- nvinfo : EIATTR_FRAME_SIZE
	.align		4
.L_3:
        /*0018*/ 	.byte	0x04, 0x11
        /*001a*/ 	.short	(.L_5 - .L_4)
	.align		4
.L_4:
        /*001c*/ 	.word	index@(_Z12Swish_KernelPKfPfm)
        /*0020*/ 	.word	0x00000000


	//----- nvinfo : EIATTR_MIN_STACK_SIZE
	.align		4
.L_5:
        /*0024*/ 	.byte	0x04, 0x12
        /*0026*/ 	.short	(.L_7 - .L_6)
	.align		4
.L_6:
        /*0028*/ 	.word	index@(_Z12Swish_KernelPKfPfm)
        /*002c*/ 	.word	0x00000000
.L_7:


//--------------------- .nv.compat                --------------------------
	.section	.nv.compat,"",@"SHT_CUDA_COMPAT_INFO"
	.align	4
        /*0000*/ 	.byte	0x02, 0x09, 0x00, 0x00, 0x02, 0x02, 0x01, 0x00, 0x02, 0x05, 0x05, 0x00, 0x03, 0x07, 0x01, 0x01
        /*0010*/ 	.byte	0x02, 0x03, 0x00, 0x00, 0x02, 0x06, 0x01, 0x00, 0x04, 0x0b, 0x08, 0x00, 0x09, 0x00, 0x00, 0x00
        /*0020*/ 	.byte	0x00, 0x00, 0x00, 0x00


//--------------------- .nv.info._Z12Swish_KernelPKfPfm --------------------------
	.section	.nv.info._Z12Swish_KernelPKfPfm,"",@"SHT_CUDA_INFO"
	.sectionflags	@""
	.align	4


	//----- nvinfo : EIATTR_CUDA_API_VERSION
	.align		4
        /*0000*/ 	.byte	0x04, 0x37
        /*0002*/ 	.short	(.L_9 - .L_8)
.L_8:
        /*0004*/ 	.word	0x00000082


	//----- nvinfo : EIATTR_KPARAM_INFO
	.align		4
.L_9:
        /*0008*/ 	.byte	0x04, 0x17
        /*000a*/ 	.short	(.L_11 - .L_10)
.L_10:
        /*000c*/ 	.word	0x00000000
        /*0010*/ 	.short	0x0002
        /*0012*/ 	.short	0x0010
        /*0014*/ 	.byte	0x00, 0xf0, 0x21, 0x00


	//----- nvinfo : EIATTR_KPARAM_INFO
	.align		4
.L_11:
        /*0018*/ 	.byte	0x04, 0x17
        /*001a*/ 	.short	(.L_13 - .L_12)
.L_12:
        /*001c*/ 	.word	0x00000000
        /*0020*/ 	.short	0x0001
        /*0022*/ 	.short	0x0008
        /*0024*/ 	.byte	0x00, 0xf5, 0x21, 0x00


	//----- nvinfo : EIATTR_KPARAM_INFO
	.align		4
.L_13:
        /*0028*/ 	.byte	0x04, 0x17
        /*002a*/ 	.short	(.L_15 - .L_14)
.L_14:
        /*002c*/ 	.word	0x00000000
        /*0030*/ 	.short	0x0000
        /*0032*/ 	.short	0x0000
        /*0034*/ 	.byte	0x00, 0xf5, 0x21, 0x00


	//----- nvinfo : EIATTR_SPARSE_MMA_MASK
	.align		4
.L_15:
        /*0038*/ 	.byte	0x03, 0x50
        /*003a*/ 	.short	0x0000


	//----- nvinfo : EIATTR_MAXREG_COUNT
	.align		4
        /*003c*/ 	.byte	0x03, 0x1b
        /*003e*/ 	.short	0x00ff


	//----- nvinfo : EIATTR_MERCURY_ISA_VERSION
	.align		4
        /*0040*/ 	.byte	0x03, 0x5f
        /*0042*/ 	.short	0x0101


	//----- nvinfo : EIATTR_VRC_CTA_INIT_COUNT
	.align		4
        /*0044*/ 	.byte	0x02, 0x4a
	.zero		1
	.zero		1


	//----- nvinfo : EIATTR_EXIT_INSTR_OFFSETS
	.align		4
        /*0048*/ 	.byte	0x04, 0x1c
        /*004a*/ 	.short	(.L_17 - .L_16)


	//   ....[0]....
.L_16:
        /*004c*/ 	.word	0x000000a0


	//   ....[1]....
        /*0050*/ 	.word	0x00000830


	//----- nvinfo : EIATTR_CRS_STACK_SIZE
	.align		4
.L_17:
        /*0054*/ 	.byte	0x04, 0x1e
        /*0056*/ 	.short	(.L_19 - .L_18)
.L_18:
        /*0058*/ 	.word	0x00000000


	//----- nvinfo : EIATTR_CBANK_PARAM_SIZE
	.align		4
.L_19:
        /*005c*/ 	.byte	0x03, 0x19
        /*005e*/ 	.short	0x0018


	//----- nvinfo : EIATTR_PARAM_CBANK
	.align		4
        /*0060*/ 	.byte	0x04, 0x0a
        /*0062*/ 	.short	(.L_21 - .L_20)
	.align		4
.L_20:
        /*0064*/ 	.word	index@(.nv.constant0._Z12Swish_KernelPKfPfm)
        /*0068*/ 	.short	0x0380
        /*006a*/ 	.short	0x0018


	//----- nvinfo : EIATTR_SW_WAR
	.align		4
.L_21:
        /*006c*/ 	.byte	0x04, 0x36
        /*006e*/ 	.short	(.L_23 - .L_22)
.L_22:
        /*0070*/ 	.word	0x00000008
.L_23:


//--------------------- .nv.callgraph             --------------------------
	.section	.nv.callgraph,"",@"SHT_CUDA_CALLGRAPH"
	.align	4
	.sectionentsize	8
	.align		4
        /*0000*/ 	.word	0x00000000
	.align		4
        /*0004*/ 	.word	0xffffffff
	.align		4
        /*0008*/ 	.word	0x00000000
	.align		4
        /*000c*/ 	.word	0xfffffffe
	.align		4
        /*0010*/ 	.word	0x00000000
	.align		4
        /*0014*/ 	.word	0xfffffffd
	.align		4
        /*0018*/ 	.word	0x00000000
	.align		4
        /*001c*/ 	.word	0xfffffffc


//--------------------- .text._Z12Swish_KernelPKfPfm --------------------------
	.section	.text._Z12Swish_KernelPKfPfm,"ax",@progbits
	.align	128
        .global         _Z12Swish_KernelPKfPfm
        .type           _Z12Swish_KernelPKfPfm,@function
        .size           _Z12Swish_KernelPKfPfm,(.L_x_18 - _Z12Swish_KernelPKfPfm)
        .other          _Z12Swish_KernelPKfPfm,@"STO_CUDA_ENTRY STV_DEFAULT"
_Z12Swish_KernelPKfPfm:
.text._Z12Swish_KernelPKfPfm:
[----:B------:R-:W-:Y:S01]  /*0000*/  LDC R1, c[0x0][0x37c] ;  /* 0x0000df00ff017b82 */ /* 0x000fe20000000800 */
[----:B------:R-:W0:Y:S07]  /*0010*/  S2R R0, SR_TID.X ;  /* 0x0000000000007919 */ /* 0x000e2e0000002100 */
[----:B------:R-:W0:Y:S01]  /*0020*/  S2UR UR4, SR_CTAID.X ;  /* 0x00000000000479c3 */ /* 0x000e220000002500 */
[----:B------:R-:W1:Y:S07]  /*0030*/  LDCU.64 UR6, c[0x0][0x390] ;  /* 0x00007200ff0677ac */ /* 0x000e6e0008000a00 */
[----:B------:R-:W0:Y:S01]  /*0040*/  LDC R3, c[0x0][0x360] ;  /* 0x0000d800ff037b82 */ /* 0x000e220000000800 */
[----:B------:R-:W2:Y:S01]  /*0050*/  LDCU UR5, c[0x0][0x370] ;  /* 0x00006e00ff0577ac */ /* 0x000ea20008000800 */
[----:B0-----:R-:W-:-:S02]  /*0060*/  IMAD R9, R3, UR4, R0 ;  /* 0x0000000403097c24 */ /* 0x001fc4000f8e0200 */
[----:B--2---:R-:W-:-:S03]  /*0070*/  IMAD R3, R3, UR5, RZ ;  /* 0x0000000503037c24 */ /* 0x004fc6000f8e02ff */
[----:B-1----:R-:W-:-:S04]  /*0080*/  ISETP.GE.U32.AND P0, PT, R9, UR6, PT ;  /* 0x0000000609007c0c */ /* 0x002fc8000bf06070 */
[----:B------:R-:W-:-:S13]  /*0090*/  ISETP.GE.U32.AND.EX P0, PT, RZ, UR7, PT, P0 ;  /* 0x00000007ff007c0c */ /* 0x000fda000bf06100 */
[----:B------:R-:W-:Y:S05]  /*00a0*/  @P0 EXIT ;  /* 0x000000000000094d */ /* 0x000fea0003800000 */
[----:B------:R-:W-:Y:S01]  /*00b0*/  HFMA2 R8, -RZ, RZ, 0, 0 ;  /* 0x00000000ff087431 */ /* 0x000fe200000001ff */
[----:B------:R-:W0:Y:S01]  /*00c0*/  LDCU.64 UR4, c[0x0][0x358] ;  /* 0x00006b00ff0477ac */ /* 0x000e220008000a00 */
[----:B------:R-:W1:Y:S01]  /*00d0*/  LDCU.64 UR10, c[0x0][0x390] ;  /* 0x00007200ff0a77ac */ /* 0x000e620008000a00 */
[----:B------:R-:W2:Y:S01]  /*00e0*/  LDCU.64 UR6, c[0x0][0x380] ;  /* 0x00007000ff0677ac */ /* 0x000ea20008000a00 */
[----:B------:R-:W3:Y:S03]  /*00f0*/  LDCU.64 UR8, c[0x0][0x388] ;  /* 0x00007100ff0877ac */ /* 0x000ee60008000a00 */
.L_x_12:
[C---:B----4-:R-:W-:Y:S01]  /*0100*/  IMAD.SHL.U32 R10, R9.reuse, 0x10, RZ ;  /* 0x00000010090a7824 */ /* 0x050fe200078e00ff */
[----:B------:R-:W-:-:S04]  /*0110*/  SHF.L.U64.HI R14, R9, 0x4, R8 ;  /* 0x00000004090e7819 */ /* 0x000fc80000010208 */
[----:B--2---:R-:W-:-:S04]  /*0120*/  IADD3 R4, P0, PT, R10, UR6, RZ ;  /* 0x000000060a047c10 */ /* 0x004fc8000ff1e0ff */
[----:B------:R-:W-:-:S06]  /*0130*/  IADD3.X R5, PT, PT, R14, UR7, RZ, P0, !PT ;  /* 0x000000070e057c10 */ /* 0x000fcc00087fe4ff */
[----:B0-----:R-:W2:Y:S01]  /*0140*/  LDG.E.128.CONSTANT R4, desc[UR4][R4.64] ;  /* 0x0000000404047981 */ /* 0x001ea2000c1e9d00 */
[----:B------:R-:W-:Y:S01]  /*0150*/  MOV R11, 0x3bbb989d ;  /* 0x3bbb989d000b7802 */ /* 0x000fe20000000f00 */
[----:B------:R-:W-:Y:S01]  /*0160*/  IMAD.MOV.U32 R13, RZ, RZ, 0x437c0000 ;  /* 0x437c0000ff0d7424 */ /* 0x000fe200078e00ff */
[----:B------:R-:W-:Y:S01]  /*0170*/  IADD3 R9, P0, PT, R3, R9, RZ ;  /* 0x0000000903097210 */ /* 0x000fe20007f1e0ff */
[----:B------:R-:W-:Y:S03]  /*0180*/  BSSY.RECONVERGENT B0, `(.L_x_0) ;  /* 0x0000018000007945 */ /* 0x000fe60003800200 */
[----:B------:R-:W-:Y:S02]  /*0190*/  IADD3.X R8, PT, PT, RZ, R8, RZ, P0, !PT ;  /* 0x00000008ff087210 */ /* 0x000fe400007fe4ff */
[----:B-1----:R-:W-:-:S04]  /*01a0*/  ISETP.GE.U32.AND P0, PT, R9, UR10, PT ;  /* 0x0000000a09007c0c */ /* 0x002fc8000bf06070 */
[----:B------:R-:W-:Y:S01]  /*01b0*/  ISETP.GE.U32.AND.EX P0, PT, R8, UR11, PT, P0 ;  /* 0x0000000b08007c0c */ /* 0x000fe2000bf06100 */
[----:B--2---:R-:W-:-:S04]  /*01c0*/  FFMA.SAT R0, R4, -R11, 0.5 ;  /* 0x3f00000004007423 */ /* 0x004fc8000000280b */
[----:B------:R-:W-:-:S04]  /*01d0*/  FFMA.RM R0, R0, R13, 12582913 ;  /* 0x4b40000100007423 */ /* 0x000fc8000000400d */
[C---:B------:R-:W-:Y:S01]  /*01e0*/  FADD R11, R0.reuse, -12583039 ;  /* 0xcb40007f000b7421 */ /* 0x040fe20000000000 */
[----:B------:R-:W-:-:S03]  /*01f0*/  SHF.L.U32 R0, R0, 0x17, RZ ;  /* 0x0000001700007819 */ /* 0x000fc600000006ff */
[----:B------:R-:W-:-:S04]  /*0200*/  FFMA R11, R4, -1.4426950216293334961, -R11 ;  /* 0xbfb8aa3b040b7823 */ /* 0x000fc8000000080b */
[----:B------:R-:W-:-:S06]  /*0210*/  FFMA R11, R4, -1.925963033500011079e-08, R11 ;  /* 0xb2a57060040b7823 */ /* 0x000fcc000000000b */
[----:B------:R-:W0:Y:S02]  /*0220*/  MUFU.EX2 R11, R11 ;  /* 0x0000000b000b7308 */ /* 0x000e240000000800 */
[----:B0-----:R-:W-:-:S04]  /*0230*/  FFMA R2, R0, R11, 1 ;  /* 0x3f80000000027423 */ /* 0x001fc8000000000b */
[----:B------:R-:W-:-:S05]  /*0240*/  VIADD R0, R2, 0x1800000 ;  /* 0x0180000002007836 */ /* 0x000fca0000000000 */
[----:B------:R-:W-:-:S04]  /*0250*/  LOP3.LUT R0, R0, 0x7f800000, RZ, 0xc0, !PT ;  /* 0x7f80000000007812 */ /* 0x000fc800078ec0ff */
[----:B------:R-:W-:-:S13]  /*0260*/  ISETP.GT.U32.AND P1, PT, R0, 0x1ffffff, PT ;  /* 0x01ffffff0000780c */ /* 0x000fda0003f24070 */
[----:B------:R-:W-:Y:S05]  /*0270*/  @P1 BRA `(.L_x_1) ;  /* 0x0000000000101947 */ /* 0x000fea0003800000 */
[----:B------:R-:W-:Y:S01]  /*0280*/  IMAD.MOV.U32 R0, RZ, RZ, R2 ;  /* 0x000000ffff007224 */ /* 0x000fe200078e0002 */
[----:B------:R-:W-:-:S07]  /*0290*/  MOV R12, 0x2b0 ;  /* 0x000002b0000c7802 */ /* 0x000fce0000000f00 */
[----:B---3--:R-:W-:Y:S05]  /*02a0*/  CALL.REL.NOINC `($__internal_0_$__cuda_sm20_rcp_rn_f32_slowpath) ;  /* 0x0000000400647944 */ /* 0x008fea0003c00000 */
[----:B------:R-:W-:Y:S05]  /*02b0*/  BRA `(.L_x_2) ;  /* 0x0000000000107947 */ /* 0x000fea0003800000 */
.L_x_1:
[----:B------:R-:W0:Y:S02]  /*02c0*/  MUFU.RCP R11, R2 ;  /* 0x00000002000b7308 */ /* 0x000e240000001000 */
[----:B0-----:R-:W-:-:S04]  /*02d0*/  FFMA R0, R2, R11, -1 ;  /* 0xbf80000002007423 */ /* 0x001fc8000000000b */
[----:B------:R-:W-:-:S04]  /*02e0*/  FADD.FTZ R0, -R0, -RZ ;  /* 0x800000ff00007221 */ /* 0x000fc80000010100 */
[----:B------:R-:W-:-:S07]  /*02f0*/  FFMA R11, R11, R0, R11 ;  /* 0x000000000b0b7223 */ /* 0x000fce000000000b */
.L_x_2:
[----:B---3--:R-:W-:Y:S05]  /*0300*/  BSYNC.RECONVERGENT B0 ;  /* 0x0000000000007941 */ /* 0x008fea0003800200 */
.L_x_0:
[----:B------:R-:W-:Y:S01]  /*0310*/  MOV R0, 0x3bbb989d ;  /* 0x3bbb989d00007802 */ /* 0x000fe20000000f00 */
[----:B------:R-:W-:Y:S01]  /*0320*/  IMAD.MOV.U32 R13, RZ, RZ, 0x437c0000 ;  /* 0x437c0000ff0d7424 */ /* 0x000fe200078e00ff */
[----:B------:R-:W-:Y:S01]  /*0330*/  BSSY.RECONVERGENT B0, `(.L_x_3) ;  /* 0x0000017000007945 */ /* 0x000fe20003800200 */
[----:B------:R-:W-:Y:S02]  /*0340*/  FMUL R4, R4, R11 ;  /* 0x0000000b04047220 */ /* 0x000fe40000400000 */
[----:B------:R-:W-:-:S04]  /*0350*/  FFMA.SAT R0, R5, -R0, 0.5 ;  /* 0x3f00000005007423 */ /* 0x000fc80000002800 */
[----:B------:R-:W-:-:S04]  /*0360*/  FFMA.RM R0, R0, R13, 12582913 ;  /* 0x4b40000100007423 */ /* 0x000fc8000000400d */
[C---:B------:R-:W-:Y:S01]  /*0370*/  FADD R2, R0.reuse, -12583039 ;  /* 0xcb40007f00027421 */ /* 0x040fe20000000000 */
[----:B------:R-:W-:-:S03]  /*0380*/  SHF.L.U32 R0, R0, 0x17, RZ ;  /* 0x0000001700007819 */ /* 0x000fc600000006ff */
[----:B------:R-:W-:-:S04]  /*0390*/  FFMA R2, R5, -1.4426950216293334961, -R2 ;  /* 0xbfb8aa3b05027823 */ /* 0x000fc80000000802 */
[----:B------:R-:W-:-:S04]  /*03a0*/  FFMA R2, R5, -1.925963033500011079e-08, R2 ;  /* 0xb2a5706005027823 */ /* 0x000fc80000000002 */
[----:B------:R-:W0:Y:S02]  /*03b0*/  MUFU.EX2 R13, R2 ;  /* 0x00000002000d7308 */ /* 0x000e240000000800 */
[----:B0-----:R-:W-:-:S04]  /*03c0*/  FFMA R13, R0, R13, 1 ;  /* 0x3f800000000d7423 */ /* 0x001fc8000000000d */
[----:B------:R-:W-:-:S05]  /*03d0*/  VIADD R0, R13, 0x1800000 ;  /* 0x018000000d007836 */ /* 0x000fca0000000000 */
[----:B------:R-:W-:-:S04]  /*03e0*/  LOP3.LUT R0, R0, 0x7f800000, RZ, 0xc0, !PT ;  /* 0x7f80000000007812 */ /* 0x000fc800078ec0ff */
[----:B------:R-:W-:-:S13]  /*03f0*/  ISETP.GT.U32.AND P1, PT, R0, 0x1ffffff, PT ;  /* 0x01ffffff0000780c */ /* 0x000fda0003f24070 */
[----:B------:R-:W-:Y:S05]  /*0400*/  @P1 BRA `(.L_x_4) ;  /* 0x0000000000141947 */ /* 0x000fea0003800000 */
[----:B------:R-:W-:Y:S02]  /*0410*/  MOV R0, R13 ;  /* 0x0000000d00007202 */ /* 0x000fe40000000f00 */
[----:B------:R-:W-:-:S07]  /*0420*/  MOV R12, 0x440 ;  /* 0x00000440000c7802 */ /* 0x000fce0000000f00 */
[----:B------:R-:W-:Y:S05]  /*0430*/  CALL.REL.NOINC `($__internal_0_$__cuda_sm20_rcp_rn_f32_slowpath) ;  /* 0x0000000400007944 */ /* 0x000fea0003c00000 */
[----:B------:R-:W-:Y:S01]  /*0440*/  IMAD.MOV.U32 R0, RZ, RZ, R11 ;  /* 0x000000ffff007224 */ /* 0x000fe200078e000b */
[----:B------:R-:W-:Y:S06]  /*0450*/  BRA `(.L_x_5) ;  /* 0x0000000000107947 */ /* 0x000fec0003800000 */
.L_x_4:
[----:B------:R-:W0:Y:S02]  /*0460*/  MUFU.RCP R0, R13 ;  /* 0x0000000d00007308 */ /* 0x000e240000001000 */
[----:B0-----:R-:W-:-:S04]  /*0470*/  FFMA R2, R13, R0, -1 ;  /* 0xbf8000000d027423 */ /* 0x001fc80000000000 */
[----:B------:R-:W-:-:S04]  /*0480*/  FADD.FTZ R11, -R2, -RZ ;  /* 0x800000ff020b7221 */ /* 0x000fc80000010100 */
[----:B------:R-:W-:-:S07]  /*0490*/  FFMA R0, R0, R11, R0 ;  /* 0x0000000b00007223 */ /* 0x000fce0000000000 */
.L_x_5:
[----:B------:R-:W-:Y:S05]  /*04a0*/  BSYNC.RECONVERGENT B0 ;  /* 0x0000000000007941 */ /* 0x000fea0003800200 */
.L_x_3:
[----:B------:R-:W-:Y:S02]  /*04b0*/  HFMA2 R11, -RZ, RZ, 0.96630859375, -0.0022525787353515625 ;  /* 0x3bbb989dff0b7431 */ /* 0x000fe400000001ff */
[----:B------:R-:W-:Y:S01]  /*04c0*/  IMAD.MOV.U32 R13, RZ, RZ, 0x437c0000 ;  /* 0x437c0000ff0d7424 */ /* 0x000fe200078e00ff */
[----:B------:R-:W-:Y:S01]  /*04d0*/  BSSY.RECONVERGENT B0, `(.L_x_6) ;  /* 0x0000016000007945 */ /* 0x000fe20003800200 */
[----:B------:R-:W-:Y:S01]  /*04e0*/  FMUL R5, R5, R0 ;  /* 0x0000000005057220 */ /* 0x000fe20000400000 */
[----:B------:R-:W-:-:S04]  /*04f0*/  FFMA.SAT R2, R6, -R11, 0.5 ;  /* 0x3f00000006027423 */ /* 0x000fc8000000280b */
        /* <DEDUP_REMOVED lines=14> */
[----:B------:R-:W-:Y:S05]  /*05e0*/  BRA `(.L_x_8) ;  /* 0x0000000000107947 */ /* 0x000fea0003800000 */
.L_x_7:
[----:B------:R-:W0:Y:S02]  /*05f0*/  MUFU.RCP R11, R12 ;  /* 0x0000000c000b7308 */ /* 0x000e240000001000 */
[----:B0-----:R-:W-:-:S04]  /*0600*/  FFMA R0, R12, R11, -1 ;  /* 0xbf8000000c007423 */ /* 0x001fc8000000000b */
[----:B------:R-:W-:-:S04]  /*0610*/  FADD.FTZ R0, -R0, -RZ ;  /* 0x800000ff00007221 */ /* 0x000fc80000010100 */
[----:B------:R-:W-:-:S07]  /*0620*/  FFMA R11, R11, R0, R11 ;  /* 0x000000000b0b7223 */ /* 0x000fce000000000b */
.L_x_8:
[----:B------:R-:W-:Y:S05]  /*0630*/  BSYNC.RECONVERGENT B0 ;  /* 0x0000000000007941 */ /* 0x000fea0003800200 */
.L_x_6:
        /* <DEDUP_REMOVED lines=11> */
[----:B0-----:R-:W-:-:S05]  /*06f0*/  FFMA R13, R0, R13, 1 ;  /* 0x3f800000000d7423 */ /* 0x001fca000000000d */
[----:B------:R-:W-:-:S04]  /*0700*/  IADD3 R0, PT, PT, R13, 0x1800000, RZ ;  /* 0x018000000d007810 */ /* 0x000fc80007ffe0ff */
[----:B------:R-:W-:-:S04]  /*0710*/  LOP3.LUT R0, R0, 0x7f800000, RZ, 0xc0, !PT ;  /* 0x7f80000000007812 */ /* 0x000fc800078ec0ff */
[----:B------:R-:W-:-:S13]  /*0720*/  ISETP.GT.U32.AND P1, PT, R0, 0x1ffffff, PT ;  /* 0x01ffffff0000780c */ /* 0x000fda0003f24070 */
[----:B------:R-:W-:Y:S05]  /*0730*/  @P1 BRA `(.L_x_10) ;  /* 0x0000000000141947 */ /* 0x000fea0003800000 */
[----:B------:R-:W-:Y:S01]  /*0740*/  IMAD.MOV.U32 R0, RZ, RZ, R13 ;  /* 0x000000ffff007224 */ /* 0x000fe200078e000d */
[----:B------:R-:W-:-:S07]  /*0750*/  MOV R12, 0x770 ;  /* 0x00000770000c7802 */ /* 0x000fce0000000f00 */
[----:B------:R-:W-:Y:S05]  /*0760*/  CALL.REL.NOINC `($__internal_0_$__cuda_sm20_rcp_rn_f32_slowpath) ;  /* 0x0000000000347944 */ /* 0x000fea0003c00000 */
[----:B------:R-:W-:Y:S01]  /*0770*/  MOV R0, R11 ;  /* 0x0000000b00007202 */ /* 0x000fe20000000f00 */
[----:B------:R-:W-:Y:S06]  /*0780*/  BRA `(.L_x_11) ;  /* 0x0000000000107947 */ /* 0x000fec0003800000 */
.L_x_10:
[----:B------:R-:W0:Y:S02]  /*0790*/  MUFU.RCP R0, R13 ;  /* 0x0000000d00007308 */ /* 0x000e240000001000 */
[----:B0-----:R-:W-:-:S04]  /*07a0*/  FFMA R2, R13, R0, -1 ;  /* 0xbf8000000d027423 */ /* 0x001fc80000000000 */
[----:B------:R-:W-:-:S04]  /*07b0*/  FADD.FTZ R11, -R2, -RZ ;  /* 0x800000ff020b7221 */ /* 0x000fc80000010100 */
[----:B------:R-:W-:-:S07]  /*07c0*/  FFMA R0, R0, R11, R0 ;  /* 0x0000000b00007223 */ /* 0x000fce0000000000 */
.L_x_11:
[----:B------:R-:W-:Y:S05]  /*07d0*/  BSYNC.RECONVERGENT B0 ;  /* 0x0000000000007941 */ /* 0x000fea0003800200 */
.L_x_9:
[----:B------:R-:W-:Y:S01]  /*07e0*/  IADD3 R10, P1, PT, R10, UR8, RZ ;  /* 0x000000080a0a7c10 */ /* 0x000fe2000ff3e0ff */
[----:B------:R-:W-:-:S03]  /*07f0*/  FMUL R7, R7, R0 ;  /* 0x0000000007077220 */ /* 0x000fc60000400000 */
[----:B------:R-:W-:-:S05]  /*0800*/  IADD3.X R11, PT, PT, R14, UR9, RZ, P1, !PT ;  /* 0x000000090e0b7c10 */ /* 0x000fca0008ffe4ff */
[----:B------:R4:W-:Y:S01]  /*0810*/  STG.E.128 desc[UR4][R10.64], R4 ;  /* 0x000000040a007986 */ /* 0x0009e2000c101d04 */
[----:B------:R-:W-:Y:S05]  /*0820*/  @!P0 BRA `(.L_x_12) ;  /* 0xfffffff800348947 */ /* 0x000fea000383ffff */
[----:B------:R-:W-:Y:S05]  /*0830*/  EXIT ;  /* 0x000000000000794d */ /* 0x000fea0003800000 */
        .weak           $__internal_0_$__cuda_sm20_rcp_rn_f32_slowpath
        .type           $__internal_0_$__cuda_sm20_rcp_rn_f32_slowpath,@function
        .size           $__internal_0_$__cuda_sm20_rcp_rn_f32_slowpath,(.L_x_18 - $__internal_0_$__cuda_sm20_rcp_rn_f32_slowpath)
$__internal_0_$__cuda_sm20_rcp_rn_f32_slowpath:
[----:B------:R-:W-:Y:S01]  /*0840*/  SHF.L.U32 R2, R0, 0x1, RZ ;  /* 0x0000000100027819 */ /* 0x000fe200000006ff */
[----:B------:R-:W-:Y:S03]  /*0850*/  BSSY.RECONVERGENT B1, `(.L_x_13) ;  /* 0x0000030000017945 */ /* 0x000fe60003800200 */
[----:B------:R-:W-:-:S04]  /*0860*/  SHF.R.U32.HI R2, RZ, 0x18, R2 ;  /* 0x00000018ff027819 */ /* 0x000fc80000011602 */
[----:B------:R-:W-:-:S13]  /*0870*/  ISETP.NE.U32.AND P1, PT, R2, RZ, PT ;  /* 0x000000ff0200720c */ /* 0x000fda0003f25070 */
[----:B------:R-:W-:Y:S05]  /*0880*/  @P1 BRA `(.L_x_14) ;  /* 0x0000000000281947 */ /* 0x000fea0003800000 */
[----:B------:R-:W-:-:S05]  /*0890*/  IMAD.SHL.U32 R2, R0, 0x2, RZ ;  /* 0x0000000200027824 */ /* 0x000fca00078e00ff */
[----:B------:R-:W-:-:S13]  /*08a0*/  ISETP.NE.AND P1, PT, R2, RZ, PT ;  /* 0x000000ff0200720c */ /* 0x000fda0003f25270 */
[----:B------:R-:W-:Y:S01]  /*08b0*/  @P1 FFMA R13, R0, 1.84467440737095516160e+19, RZ ;  /* 0x5f800000000d1823 */ /* 0x000fe200000000ff */
[----:B------:R-:W-:Y:S08]  /*08c0*/  @!P1 MUFU.RCP R11, R0 ;  /* 0x00000000000b9308 */ /* 0x000ff00000001000 */
[----:B------:R-:W0:Y:S02]  /*08d0*/  @P1 MUFU.RCP R2, R13 ;  /* 0x0000000d00021308 */ /* 0x000e240000001000 */
[----:B0-----:R-:W-:-:S04]  /*08e0*/  @P1 FFMA R15, R13, R2, -1 ;  /* 0xbf8000000d0f1423 */ /* 0x001fc80000000002 */
[----:B------:R-:W-:-:S04]  /*08f0*/  @P1 FADD.FTZ R15, -R15, -RZ ;  /* 0x800000ff0f0f1221 */ /* 0x000fc80000010100 */
[----:B------:R-:W-:-:S04]  /*0900*/  @P1 FFMA R2, R2, R15, R2 ;  /* 0x0000000f02021223 */ /* 0x000fc80000000002 */
[----:B------:R-:W-:Y:S01]  /*0910*/  @P1 FFMA R11, R2, 1.84467440737095516160e+19, RZ ;  /* 0x5f800000020b1823 */ /* 0x000fe200000000ff */
[----:B------:R-:W-:Y:S06]  /*0920*/  BRA `(.L_x_15) ;  /* 0x0000000000887947 */ /* 0x000fec0003800000 */
.L_x_14:
[----:B------:R-:W-:-:S04]  /*0930*/  IADD3 R11, PT, PT, R2, -0xfd, RZ ;  /* 0xffffff03020b7810 */ /* 0x000fc80007ffe0ff */
[----:B------:R-:W-:-:S13]  /*0940*/  ISETP.GT.U32.AND P1, PT, R11, 0x1, PT ;  /* 0x000000010b00780c */ /* 0x000fda0003f24070 */
[----:B------:R-:W-:Y:S05]  /*0950*/  @P1 BRA `(.L_x_16) ;  /* 0x0000000000781947 */ /* 0x000fea0003800000 */
[----:B------:R-:W-:Y:S01]  /*0960*/  LOP3.LUT R13, R0, 0x7fffff, RZ, 0xc0, !PT ;  /* 0x007fffff000d7812 */ /* 0x000fe200078ec0ff */
[----:B------:R-:W-:-:S03]  /*0970*/  HFMA2 R18, -RZ, RZ, 0, 1.78813934326171875e-07 ;  /* 0x00000003ff127431 */ /* 0x000fc600000001ff */
[----:B------:R-:W-:-:S04]  /*0980*/  LOP3.LUT R13, R13, 0x3f800000, RZ, 0xfc, !PT ;  /* 0x3f8000000d0d7812 */ /* 0x000fc800078efcff */
[----:B------:R-:W0:Y:S01]  /*0990*/  MUFU.RCP R16, R13 ;  /* 0x0000000d00107308 */ /* 0x000e220000001000 */
[----:B------:R-:W-:Y:S01]  /*09a0*/  SHF.L.U32 R19, R18, R11, RZ ;  /* 0x0000000b12137219 */ /* 0x000fe200000006ff */
[----:B0-----:R-:W-:-:S04]  /*09b0*/  FFMA R15, R13, R16, -1 ;  /* 0xbf8000000d0f7423 */ /* 0x001fc80000000010 */
[----:B------:R-:W-:-:S04]  /*09c0*/  FADD.FTZ R15, -R15, -RZ ;  /* 0x800000ff0f0f7221 */ /* 0x000fc80000010100 */
[CCC-:B------:R-:W-:Y:S01]  /*09d0*/  FFMA.RM R17, R16.reuse, R15.reuse, R16.reuse ;  /* 0x0000000f10117223 */ /* 0x1c0fe20000004010 */
[----:B------:R-:W-:-:S04]  /*09e0*/  FFMA.RP R16, R16, R15, R16 ;  /* 0x0000000f10107223 */ /* 0x000fc80000008010 */
[C---:B------:R-:W-:Y:S02]  /*09f0*/  LOP3.LUT R15, R17.reuse, 0x7fffff, RZ, 0xc0, !PT ;  /* 0x007fffff110f7812 */ /* 0x040fe400078ec0ff */
[----:B------:R-:W-:Y:S02]  /*0a00*/  FSETP.NEU.FTZ.AND P1, PT, R17, R16, PT ;  /* 0x000000101100720b */ /* 0x000fe40003f3d000 */
[----:B------:R-:W-:Y:S02]  /*0a10*/  LOP3.LUT R16, R15, 0x800000, RZ, 0xfc, !PT ;  /* 0x008000000f107812 */ /* 0x000fe400078efcff */
[----:B------:R-:W-:Y:S02]  /*0a20*/  SEL R15, RZ, 0xffffffff, !P1 ;  /* 0xffffffffff0f7807 */ /* 0x000fe40004800000 */
[----:B------:R-:W-:-:S03]  /*0a30*/  LOP3.LUT R18, R19, R16, RZ, 0xc0, !PT ;  /* 0x0000001013127212 */ /* 0x000fc600078ec0ff */
[----:B------:R-:W-:Y:S01]  /*0a40*/  IMAD.MOV R15, RZ, RZ, -R15 ;  /* 0x000000ffff0f7224 */ /* 0x000fe200078e0a0f */
[----:B------:R-:W-:-:S04]  /*0a50*/  SHF.R.U32.HI R18, RZ, R11, R18 ;  /* 0x0000000bff127219 */ /* 0x000fc80000011612 */
[----:B------:R-:W-:Y:S02]  /*0a60*/  LOP3.LUT P2, RZ, R15, R11, R16, 0xf8, !PT ;  /* 0x0000000b0fff7212 */ /* 0x000fe4000784f810 */
[C---:B------:R-:W-:Y:S02]  /*0a70*/  LOP3.LUT P1, RZ, R18.reuse, 0x1, RZ, 0xc0, !PT ;  /* 0x0000000112ff7812 */ /* 0x040fe4000782c0ff */
[----:B------:R-:W-:-:S04]  /*0a80*/  LOP3.LUT P3, RZ, R18, 0x2, RZ, 0xc0, !PT ;  /* 0x0000000212ff7812 */ /* 0x000fc8000786c0ff */
[----:B------:R-:W-:Y:S02]  /*0a90*/  PLOP3.LUT P1, PT, P1, P2, P3, 0xe0, 0x0 ;  /* 0x000000000000781c */ /* 0x000fe40000f25c30 */
[----:B------:R-:W-:Y:S02]  /*0aa0*/  LOP3.LUT P2, RZ, R0, 0x7fffff, RZ, 0xc0, !PT ;  /* 0x007fffff00ff7812 */ /* 0x000fe4000784c0ff */
[----:B------:R-:W-:-:S04]  /*0ab0*/  SEL R11, RZ, 0x1, !P1 ;  /* 0x00000001ff0b7807 */ /* 0x000fc80004800000 */
[----:B------:R-:W-:-:S04]  /*0ac0*/  IADD3 R11, PT, PT, -R11, RZ, RZ ;  /* 0x000000ff0b0b7210 */ /* 0x000fc80007ffe1ff */
[----:B------:R-:W-:Y:S02]  /*0ad0*/  ISETP.GE.AND P1, PT, R11, RZ, PT ;  /* 0x000000ff0b00720c */ /* 0x000fe40003f26270 */
[----:B------:R-:W-:-:S04]  /*0ae0*/  IADD3 R11, PT, PT, R2, -0xfc, RZ ;  /* 0xffffff04020b7810 */ /* 0x000fc80007ffe0ff */
[----:B------:R-:W-:-:S07]  /*0af0*/  SHF.R.U32.HI R11, RZ, R11, R16 ;  /* 0x0000000bff0b7219 */ /* 0x000fce0000011610 */
[----:B------:R-:W-:-:S05]  /*0b00*/  @!P1 VIADD R11, R11, 0x1 ;  /* 0x000000010b0b9836 */ /* 0x000fca0000000000 */
[----:B------:R-:W-:-:S04]  /*0b10*/  @!P2 SHF.L.U32 R11, R11, 0x1, RZ ;  /* 0x000000010b0ba819 */ /* 0x000fc800000006ff */
[----:B------:R-:W-:Y:S01]  /*0b20*/  LOP3.LUT R11, R11, 0x80000000, R0, 0xf8, !PT ;  /* 0x800000000b0b7812 */ /* 0x000fe200078ef800 */
[----:B------:R-:W-:Y:S06]  /*0b30*/  BRA `(.L_x_15) ;  /* 0x0000000000047947 */ /* 0x000fec0003800000 */
.L_x_16:
[----:B------:R0:W1:Y:S02]  /*0b40*/  MUFU.RCP R11, R0 ;  /* 0x00000000000b7308 */ /* 0x0000640000001000 */
.L_x_15:
[----:B------:R-:W-:Y:S05]  /*0b50*/  BSYNC.RECONVERGENT B1 ;  /* 0x0000000000017941 */ /* 0x000fea0003800200 */
.L_x_13:
[----:B------:R-:W-:-:S04]  /*0b60*/  MOV R13, 0x0 ;  /* 0x00000000000d7802 */ /* 0x000fc80000000f00 */
[----:B01----:R-:W-:Y:S05]  /*0b70*/  RET.REL.NODEC R12 `(_Z12Swish_KernelPKfPfm) ;  /* 0xfffffff40c207950 */ /* 0x003fea0003c3ffff */
.L_x_17:
[----:B------:R-:W-:-:S00]  /*0b80*/  BRA `(.L_x_17) ;  /* 0xfffffffc00fc7947 */ /* 0x000fc0000383ffff */
[----:B------:R-:W-:-:S00]  /*0b90*/  NOP ;  /* 0x0000000000007918 */ /* 0x000fc00000000000 */
        /* <DEDUP_REMOVED lines=14> */
.L_x_18:


//--------------------- .nv.shared.reserved.0     --------------------------
	.section	.nv.shared.reserved.0,"aw",@nobits
	.weak		__nv_reservedSMEM_offset_0_alias
	.size		__nv_reservedSMEM_offset_0_alias, 0, 64
	.other		__nv_reservedSMEM_offset_0_alias,@"STO_CUDA_RESERVED_SHARED STV_DEFAULT"
__nv_reservedSMEM_offset_0_alias:
	.zero		0
	.zero		64


//--------------------- .nv.constant0._Z12Swish_KernelPKfPfm --------------------------
	.section	.nv.constant0._Z12Swish_KernelPKfPfm,"a",@progbits
	.sectionflags	@""
	.align	4
.nv.constant0._Z12Swish_KernelPKfPfm:
	.zero		920


//--------------------- SYMBOLS --------------------------

	.type		.nv.reservedSmem.offset0,@object
	.size		.nv.reservedSmem.offset0,0x4
